//
// Generated by NVIDIA NVVM Compiler
//
// Compiler Build ID: CL-36424714
// Cuda compilation tools, release 13.0, V13.0.88
// Based on NVVM 20.0.0
//

.version 9.0
.target sm_100
.address_size 64

	// .globl	_Z6matmulPfS_S_i

.visible .entry _Z6matmulPfS_S_i(
	.param .u64 .ptr .align 1 _Z6matmulPfS_S_i_param_0,
	.param .u64 .ptr .align 1 _Z6matmulPfS_S_i_param_1,
	.param .u64 .ptr .align 1 _Z6matmulPfS_S_i_param_2,
	.param .u32 _Z6matmulPfS_S_i_param_3
)
{
	.reg .pred 	%p<10>;
	.reg .b32 	%r<40>;
	.reg .b32 	%f<67>;
	.reg .b64 	%rd<67>;

	ld.param.u64 	%rd14, [_Z6matmulPfS_S_i_param_0];
	ld.param.u64 	%rd15, [_Z6matmulPfS_S_i_param_1];
	ld.param.u32 	%r18, [_Z6matmulPfS_S_i_param_3];
	cvta.to.global.u64 	%rd1, %rd15;
	cvta.to.global.u64 	%rd2, %rd14;
	mov.u32 	%r19, %ctaid.y;
	mov.u32 	%r20, %ntid.y;
	mov.u32 	%r21, %tid.y;
	mad.lo.s32 	%r1, %r19, %r20, %r21;
	mov.u32 	%r22, %ctaid.x;
	mov.u32 	%r23, %ntid.x;
	mov.u32 	%r24, %tid.x;
	mad.lo.s32 	%r2, %r22, %r23, %r24;
	max.s32 	%r25, %r1, %r2;
	setp.ge.s32 	%p1, %r25, %r18;
	@%p1 bra 	$L__BB0_13;
	mul.lo.s32 	%r3, %r18, %r1;
	and.b32  	%r4, %r18, 7;
	setp.lt.u32 	%p2, %r18, 8;
	mov.f32 	%f66, 0f00000000;
	mov.b32 	%r38, 0;
	@%p2 bra 	$L__BB0_4;
	and.b32  	%r38, %r18, 2147483640;
	neg.s32 	%r36, %r38;
	mul.wide.s32 	%rd16, %r18, 4;
	add.s64 	%rd3, %rd1, %rd16;
	shl.b32 	%r7, %r18, 3;
	mul.wide.s32 	%rd17, %r18, 8;
	add.s64 	%rd4, %rd1, %rd17;
	mul.wide.s32 	%rd18, %r18, 12;
	add.s64 	%rd5, %rd1, %rd18;
	mul.wide.s32 	%rd19, %r18, 16;
	add.s64 	%rd6, %rd1, %rd19;
	mul.wide.s32 	%rd20, %r18, 20;
	add.s64 	%rd7, %rd1, %rd20;
	mul.wide.s32 	%rd21, %r18, 24;
	add.s64 	%rd8, %rd1, %rd21;
	mul.wide.s32 	%rd22, %r18, 28;
	add.s64 	%rd9, %rd1, %rd22;
	mul.wide.u32 	%rd23, %r3, 4;
	add.s64 	%rd24, %rd23, %rd2;
	add.s64 	%rd66, %rd24, 16;
	mov.f32 	%f66, 0f00000000;
	mov.u32 	%r35, %r2;
$L__BB0_3:
	.pragma "nounroll";
	mul.wide.s32 	%rd25, %r35, 4;
	add.s64 	%rd26, %rd3, %rd25;
	add.s64 	%rd27, %rd4, %rd25;
	add.s64 	%rd28, %rd5, %rd25;
	add.s64 	%rd29, %rd6, %rd25;
	add.s64 	%rd30, %rd7, %rd25;
	add.s64 	%rd31, %rd8, %rd25;
	add.s64 	%rd32, %rd9, %rd25;
	add.s64 	%rd33, %rd1, %rd25;
	ld.global.f32 	%f16, [%rd66+-16];
	ld.global.f32 	%f17, [%rd33];
	fma.rn.f32 	%f18, %f16, %f17, %f66;
	ld.global.f32 	%f19, [%rd66+-12];
	ld.global.f32 	%f20, [%rd26];
	fma.rn.f32 	%f21, %f19, %f20, %f18;
	ld.global.f32 	%f22, [%rd66+-8];
	ld.global.f32 	%f23, [%rd27];
	fma.rn.f32 	%f24, %f22, %f23, %f21;
	ld.global.f32 	%f25, [%rd66+-4];
	ld.global.f32 	%f26, [%rd28];
	fma.rn.f32 	%f27, %f25, %f26, %f24;
	ld.global.f32 	%f28, [%rd66];
	ld.global.f32 	%f29, [%rd29];
	fma.rn.f32 	%f30, %f28, %f29, %f27;
	ld.global.f32 	%f31, [%rd66+4];
	ld.global.f32 	%f32, [%rd30];
	fma.rn.f32 	%f33, %f31, %f32, %f30;
	ld.global.f32 	%f34, [%rd66+8];
	ld.global.f32 	%f35, [%rd31];
	fma.rn.f32 	%f36, %f34, %f35, %f33;
	ld.global.f32 	%f37, [%rd66+12];
	ld.global.f32 	%f38, [%rd32];
	fma.rn.f32 	%f66, %f37, %f38, %f36;
	add.s32 	%r36, %r36, 8;
	add.s32 	%r35, %r35, %r7;
	add.s64 	%rd66, %rd66, 32;
	setp.ne.s32 	%p3, %r36, 0;
	@%p3 bra 	$L__BB0_3;
$L__BB0_4:
	setp.eq.s32 	%p4, %r4, 0;
	@%p4 bra 	$L__BB0_12;
	and.b32  	%r13, %r18, 3;
	setp.lt.u32 	%p5, %r4, 4;
	@%p5 bra 	$L__BB0_7;
	add.s32 	%r27, %r38, %r3;
	mul.wide.u32 	%rd34, %r27, 4;
	add.s64 	%rd35, %rd2, %rd34;
	ld.global.f32 	%f40, [%rd35];
	mad.lo.s32 	%r28, %r38, %r18, %r2;
	mul.wide.s32 	%rd36, %r28, 4;
	add.s64 	%rd37, %rd1, %rd36;
	ld.global.f32 	%f41, [%rd37];
	fma.rn.f32 	%f42, %f40, %f41, %f66;
	cvt.u64.u32 	%rd38, %r3;
	cvt.u64.u32 	%rd39, %r38;
	add.s64 	%rd40, %rd39, %rd38;
	shl.b64 	%rd41, %rd40, 2;
	add.s64 	%rd42, %rd2, %rd41;
	ld.global.f32 	%f43, [%rd42+4];
	mul.wide.s32 	%rd43, %r18, 4;
	add.s64 	%rd44, %rd37, %rd43;
	ld.global.f32 	%f44, [%rd44];
	fma.rn.f32 	%f45, %f43, %f44, %f42;
	ld.global.f32 	%f46, [%rd42+8];
	add.s64 	%rd45, %rd44, %rd43;
	ld.global.f32 	%f47, [%rd45];
	fma.rn.f32 	%f48, %f46, %f47, %f45;
	ld.global.f32 	%f49, [%rd42+12];
	add.s64 	%rd46, %rd45, %rd43;
	ld.global.f32 	%f50, [%rd46];
	fma.rn.f32 	%f66, %f49, %f50, %f48;
	add.s32 	%r38, %r38, 4;
$L__BB0_7:
	setp.eq.s32 	%p6, %r13, 0;
	@%p6 bra 	$L__BB0_12;
	setp.eq.s32 	%p7, %r13, 1;
	@%p7 bra 	$L__BB0_10;
	add.s32 	%r29, %r38, %r3;
	mul.wide.u32 	%rd47, %r29, 4;
	add.s64 	%rd48, %rd2, %rd47;
	ld.global.f32 	%f52, [%rd48];
	mad.lo.s32 	%r30, %r38, %r18, %r2;
	mul.wide.s32 	%rd49, %r30, 4;
	add.s64 	%rd50, %rd1, %rd49;
	ld.global.f32 	%f53, [%rd50];
	fma.rn.f32 	%f54, %f52, %f53, %f66;
	cvt.u64.u32 	%rd51, %r3;
	cvt.u64.u32 	%rd52, %r38;
	add.s64 	%rd53, %rd52, %rd51;
	shl.b64 	%rd54, %rd53, 2;
	add.s64 	%rd55, %rd2, %rd54;
	ld.global.f32 	%f55, [%rd55+4];
	mul.wide.s32 	%rd56, %r18, 4;
	add.s64 	%rd57, %rd50, %rd56;
	ld.global.f32 	%f56, [%rd57];
	fma.rn.f32 	%f66, %f55, %f56, %f54;
	add.s32 	%r38, %r38, 2;
$L__BB0_10:
	and.b32  	%r31, %r18, 1;
	setp.eq.b32 	%p8, %r31, 1;
	not.pred 	%p9, %p8;
	@%p9 bra 	$L__BB0_12;
	add.s32 	%r32, %r38, %r3;
	mul.wide.u32 	%rd58, %r32, 4;
	add.s64 	%rd59, %rd2, %rd58;
	ld.global.f32 	%f57, [%rd59];
	mad.lo.s32 	%r33, %r38, %r18, %r2;
	mul.wide.s32 	%rd60, %r33, 4;
	add.s64 	%rd61, %rd1, %rd60;
	ld.global.f32 	%f58, [%rd61];
	fma.rn.f32 	%f66, %f57, %f58, %f66;
$L__BB0_12:
	ld.param.u64 	%rd65, [_Z6matmulPfS_S_i_param_2];
	add.s32 	%r34, %r3, %r2;
	cvta.to.global.u64 	%rd62, %rd65;
	mul.wide.s32 	%rd63, %r34, 4;
	add.s64 	%rd64, %rd62, %rd63;
	st.global.f32 	[%rd64], %f66;
$L__BB0_13:
	ret;

}


// ===== COMPILED SASS (sm_100) =====

	.target	sm_100

	.elftype	@"ET_EXEC"


//--------------------- .note.nv.tkinfo           --------------------------
	.section	.note.nv.tkinfo,"",@"SHT_NOTE"
	.sectionflags	@"SHF_NOTE_NV_TKINFO"
	.tkinfo
        /*0018*/ 	.word	0x00000002
        /*0030*/ 	.string	""
        /*0030*/ 	.string	"ptxas"
        /*0030*/ 	.string	"Cuda compilation tools, release 13.0, V13.0.88"
        /*0030*/ 	.string	"Build cuda_13.0.r13.0/compiler.36424714_0"
        /*0030*/ 	.string	"-arch sm_100 -m 64 "



//--------------------- .note.nv.cuinfo           --------------------------
	.section	.note.nv.cuinfo,"",@"SHT_NOTE"
	.sectionflags	@"SHF_NOTE_NV_CUINFO"
        /*0018*/ 	.short	0x0002
        /*001a*/ 	.short	0x0064
        /*001c*/ 	.short	0x0082
	.zero		2


//--------------------- .nv.info                  --------------------------
	.section	.nv.info,"",@"SHT_CUDA_INFO"
	.align	4


	//----- nvinfo : EIATTR_REGCOUNT
	.align		4
        /*0000*/ 	.byte	0x04, 0x2f
        /*0002*/ 	.short	(.L_1 - .L_0)
	.align		4
.L_0:
        /*0004*/ 	.word	index@(_Z6matmulPfS_S_i)
        /*0008*/ 	.word	0x0000001e


	//----- nvinfo : EIATTR_FRAME_SIZE
	.align		4
.L_1:
        /*000c*/ 	.byte	0x04, 0x11
        /*000e*/ 	.short	(.L_3 - .L_2)
	.align		4
.L_2:
        /*0010*/ 	.word	index@(_Z6matmulPfS_S_i)
        /*0014*/ 	.word	0x00000000


	//----- nvinfo : EIATTR_MIN_STACK_SIZE
	.align		4
.L_3:
        /*0018*/ 	.byte	0x04, 0x12
        /*001a*/ 	.short	(.L_5 - .L_4)
	.align		4
.L_4:
        /*001c*/ 	.word	index@(_Z6matmulPfS_S_i)
        /*0020*/ 	.word	0x00000000
.L_5:


//--------------------- .nv.compat                --------------------------
	.section	.nv.compat,"",@"SHT_CUDA_COMPAT_INFO"
	.align	4
        /*0000*/ 	.byte	0x02, 0x09, 0x00, 0x00, 0x02, 0x02, 0x01, 0x00, 0x02, 0x05, 0x05, 0x00, 0x03, 0x07, 0x01, 0x01
        /*0010*/ 	.byte	0x02, 0x03, 0x00, 0x00, 0x02, 0x06, 0x01, 0x00, 0x04, 0x0b, 0x08, 0x00, 0x09, 0x00, 0x00, 0x00
        /*0020*/ 	.byte	0x00, 0x00, 0x00, 0x00


//--------------------- .nv.info._Z6matmulPfS_S_i --------------------------
	.section	.nv.info._Z6matmulPfS_S_i,"",@"SHT_CUDA_INFO"
	.sectionflags	@""
	.align	4


	//----- nvinfo : EIATTR_CUDA_API_VERSION
	.align		4
        /*0000*/ 	.byte	0x04, 0x37
        /*0002*/ 	.short	(.L_7 - .L_6)
.L_6:
        /*0004*/ 	.word	0x00000082


	//----- nvinfo : EIATTR_KPARAM_INFO
	.align		4
.L_7:
        /*0008*/ 	.byte	0x04, 0x17
        /*000a*/ 	.short	(.L_9 - .L_8)
.L_8:
        /*000c*/ 	.word	0x00000000
        /*0010*/ 	.short	0x0003
        /*0012*/ 	.short	0x0018
        /*0014*/ 	.byte	0x00, 0xf0, 0x11, 0x00


	//----- nvinfo : EIATTR_KPARAM_INFO
	.align		4
.L_9:
        /*0018*/ 	.byte	0x04, 0x17
        /*001a*/ 	.short	(.L_11 - .L_10)
.L_10:
        /*001c*/ 	.word	0x00000000
        /*0020*/ 	.short	0x0002
        /*0022*/ 	.short	0x0010
        /*0024*/ 	.byte	0x00, 0xf5, 0x21, 0x00


	//----- nvinfo : EIATTR_KPARAM_INFO
	.align		4
.L_11:
        /*0028*/ 	.byte	0x04, 0x17
        /*002a*/ 	.short	(.L_13 - .L_12)
.L_12:
        /*002c*/ 	.word	0x00000000
        /*0030*/ 	.short	0x0001
        /*0032*/ 	.short	0x0008
        /*0034*/ 	.byte	0x00, 0xf5, 0x21, 0x00


	//----- nvinfo : EIATTR_KPARAM_INFO
	.align		4
.L_13:
        /*0038*/ 	.byte	0x04, 0x17
        /*003a*/ 	.short	(.L_15 - .L_14)
.L_14:
        /*003c*/ 	.word	0x00000000
        /*0040*/ 	.short	0x0000
        /*0042*/ 	.short	0x0000
        /*0044*/ 	.byte	0x00, 0xf5, 0x21, 0x00


	//----- nvinfo : EIATTR_SPARSE_MMA_MASK
	.align		4
.L_15:
        /*0048*/ 	.byte	0x03, 0x50
        /*004a*/ 	.short	0x0000


	//----- nvinfo : EIATTR_MAXREG_COUNT
	.align		4
        /*004c*/ 	.byte	0x03, 0x1b
        /*004e*/ 	.short	0x00ff


	//----- nvinfo : EIATTR_MERCURY_ISA_VERSION
	.align		4
        /*0050*/ 	.byte	0x03, 0x5f
        /*0052*/ 	.short	0x0101


	//----- nvinfo : EIATTR_VRC_CTA_INIT_COUNT
	.align		4
        /*0054*/ 	.byte	0x02, 0x4a
	.zero		1
	.zero		1


	//----- nvinfo : EIATTR_EXIT_INSTR_OFFSETS
	.align		4
        /*0058*/ 	.byte	0x04, 0x1c
        /*005a*/ 	.short	(.L_17 - .L_16)


	//   ....[0]....
.L_16:
        /*005c*/ 	.word	0x000000c0


	//   ....[1]....
        /*0060*/ 	.word	0x00000a90


	//----- nvinfo : EIATTR_CBANK_PARAM_SIZE
	.align		4
.L_17:
        /*0064*/ 	.byte	0x03, 0x19
        /*0066*/ 	.short	0x001c


	//----- nvinfo : EIATTR_PARAM_CBANK
	.align		4
        /*0068*/ 	.byte	0x04, 0x0a
        /*006a*/ 	.short	(.L_19 - .L_18)
	.align		4
.L_18:
        /*006c*/ 	.word	index@(.nv.constant0._Z6matmulPfS_S_i)
        /*0070*/ 	.short	0x0380
        /*0072*/ 	.short	0x001c


	//----- nvinfo : EIATTR_SW_WAR
	.align		4
.L_19:
        /*0074*/ 	.byte	0x04, 0x36
        /*0076*/ 	.short	(.L_21 - .L_20)
.L_20:
        /*0078*/ 	.word	0x00000008
.L_21:


//--------------------- .nv.callgraph             --------------------------
	.section	.nv.callgraph,"",@"SHT_CUDA_CALLGRAPH"
	.align	4
	.sectionentsize	8
	.align		4
        /*0000*/ 	.word	0x00000000
	.align		4
        /*0004*/ 	.word	0xffffffff
	.align		4
        /*0008*/ 	.word	0x00000000
	.align		4
        /*000c*/ 	.word	0xfffffffe
	.align		4
        /*0010*/ 	.word	0x00000000
	.align		4
        /*0014*/ 	.word	0xfffffffd
	.align		4
        /*0018*/ 	.word	0x00000000
	.align		4
        /*001c*/ 	.word	0xfffffffc


//--------------------- .text._Z6matmulPfS_S_i    --------------------------
	.section	.text._Z6matmulPfS_S_i,"ax",@progbits
	.align	128
        .global         _Z6matmulPfS_S_i
        .type           _Z6matmulPfS_S_i,@function
        .size           _Z6matmulPfS_S_i,(.L_x_5 - _Z6matmulPfS_S_i)
        .other          _Z6matmulPfS_S_i,@"STO_CUDA_ENTRY STV_DEFAULT"
_Z6matmulPfS_S_i:
.text._Z6matmulPfS_S_i:
[----:B------:R-:W-:Y:S01]  /*0000*/  LDC R1, c[0x0][0x37c] ;  /* 0x0000df00ff017b82 */ /* 0x000fe20000000800 */
[----:B------:R-:W0:Y:S07]  /*0010*/  S2R R0, SR_TID.Y ;  /* 0x0000000000007919 */ /* 0x000e2e0000002200 */
[----:B------:R-:W0:Y:S01]  /*0020*/  S2UR UR4, SR_CTAID.Y ;  /* 0x00000000000479c3 */ /* 0x000e220000002600 */
[----:B------:R-:W1:Y:S01]  /*0030*/  LDCU UR20, c[0x0][0x398] ;  /* 0x00007300ff1477ac */ /* 0x000e620008000800 */
[----:B------:R-:W2:Y:S06]  /*0040*/  S2R R3, SR_TID.X ;  /* 0x0000000000037919 */ /* 0x000eac0000002100 */
[----:B------:R-:W0:Y:S08]  /*0050*/  LDC R13, c[0x0][0x364] ;  /* 0x0000d900ff0d7b82 */ /* 0x000e300000000800 */
[----:B------:R-:W2:Y:S08]  /*0060*/  S2UR UR5, SR_CTAID.X ;  /* 0x00000000000579c3 */ /* 0x000eb00000002500 */
[----:B------:R-:W2:Y:S01]  /*0070*/  LDC R2, c[0x0][0x360] ;  /* 0x0000d800ff027b82 */ /* 0x000ea20000000800 */
[----:B0-----:R-:W-:-:S02]  /*0080*/  IMAD R13, R13, UR4, R0 ;  /* 0x000000040d0d7c24 */ /* 0x001fc4000f8e0200 */
[----:B--2---:R-:W-:-:S05]  /*0090*/  IMAD R0, R2, UR5, R3 ;  /* 0x0000000502007c24 */ /* 0x004fca000f8e0203 */
[----:B------:R-:W-:-:S04]  /*00a0*/  VIMNMX R2, PT, PT, R13, R0, !PT ;  /* 0x000000000d027248 */ /* 0x000fc80007fe0100 */
[----:B-1----:R-:W-:-:S13]  /*00b0*/  ISETP.GE.AND P0, PT, R2, UR20, PT ;  /* 0x0000001402007c0c */ /* 0x002fda000bf06270 */
[----:B------:R-:W-:Y:S05]  /*00c0*/  @P0 EXIT ;  /* 0x000000000000094d */ /* 0x000fea0003800000 */
[----:B------:R-:W-:Y:S01]  /*00d0*/  UISETP.GE.U32.AND UP0, UPT, UR20, 0x8, UPT ;  /* 0x000000081400788c */ /* 0x000fe2000bf06070 */
[----:B------:R-:W-:Y:S02]  /*00e0*/  HFMA2 R12, -RZ, RZ, 0, 0 ;  /* 0x00000000ff0c7431 */ /* 0x000fe400000001ff */
[----:B------:R-:W-:Y:S01]  /*00f0*/  IMAD R13, R13, UR20, RZ ;  /* 0x000000140d0d7c24 */ /* 0x000fe2000f8e02ff */
[----:B------:R-:W-:Y:S01]  /*0100*/  UMOV UR4, URZ ;  /* 0x000000ff00047c82 */ /* 0x000fe20008000000 */
[----:B------:R-:W0:Y:S04]  /*0110*/  LDCU.64 UR18, c[0x0][0x358] ;  /* 0x00006b00ff1277ac */ /* 0x000e280008000a00 */
[----:B------:R-:W-:Y:S05]  /*0120*/  BRA.U !UP0, `(.L_x_0) ;  /* 0x0000000508047547 */ /* 0x000fea000b800000 */
[----:B------:R-:W1:Y:S01]  /*0130*/  LDCU.128 UR24, c[0x0][0x380] ;  /* 0x00007000ff1877ac */ /* 0x000e620008000c00 */
[----:B------:R-:W-:Y:S02]  /*0140*/  MOV R12, RZ ;  /* 0x000000ff000c7202 */ /* 0x000fe40000000f00 */
[----:B------:R-:W-:Y:S01]  /*0150*/  MOV R14, R0 ;  /* 0x00000000000e7202 */ /* 0x000fe20000000f00 */
[----:B------:R-:W-:-:S04]  /*0160*/  ULOP3.LUT UR4, UR20, 0x7ffffff8, URZ, 0xc0, !UPT ;  /* 0x7ffffff814047892 */ /* 0x000fc8000f8ec0ff */
[----:B------:R-:W-:Y:S01]  /*0170*/  UIADD3 UR5, UPT, UPT, -UR4, URZ, URZ ;  /* 0x000000ff04057290 */ /* 0x000fe2000fffe1ff */
[----:B-1----:R-:W-:Y:S01]  /*0180*/  MOV R2, UR24 ;  /* 0x0000001800027c02 */ /* 0x002fe20008000f00 */
[----:B------:R-:W-:Y:S01]  /*0190*/  UIMAD.WIDE UR6, UR20, 0x8, UR26 ;  /* 0x00000008140678a5 */ /* 0x000fe2000f8e021a */
[----:B------:R-:W-:Y:S01]  /*01a0*/  MOV R3, UR25 ;  /* 0x0000001900037c02 */ /* 0x000fe20008000f00 */
[----:B------:R-:W-:Y:S02]  /*01b0*/  UIMAD.WIDE UR8, UR20, 0xc, UR26 ;  /* 0x0000000c140878a5 */ /* 0x000fe4000f8e021a */
[----:B------:R-:W-:Y:S01]  /*01c0*/  UIMAD.WIDE UR10, UR20, 0x10, UR26 ;  /* 0x00000010140a78a5 */ /* 0x000fe2000f8e021a */
[----:B------:R-:W-:Y:S01]  /*01d0*/  IMAD.WIDE.U32 R2, R13, 0x4, R2 ;  /* 0x000000040d027825 */ /* 0x000fe200078e0002 */
[----:B------:R-:W-:Y:S02]  /*01e0*/  UIMAD.WIDE UR12, UR20, 0x14, UR26 ;  /* 0x00000014140c78a5 */ /* 0x000fe4000f8e021a */
[----:B------:R-:W-:Y:S01]  /*01f0*/  UIMAD.WIDE UR14, UR20, 0x18, UR26 ;  /* 0x00000018140e78a5 */ /* 0x000fe2000f8e021a */
[----:B------:R-:W-:Y:S01]  /*0200*/  IADD3 R2, P0, PT, R2, 0x10, RZ ;  /* 0x0000001002027810 */ /* 0x000fe20007f1e0ff */
[----:B------:R-:W-:-:S03]  /*0210*/  UIMAD.WIDE UR16, UR20, 0x1c, UR26 ;  /* 0x0000001c141078a5 */ /* 0x000fc6000f8e021a */
[----:B------:R-:W-:-:S09]  /*0220*/  IADD3.X R3, PT, PT, RZ, R3, RZ, P0, !PT ;  /* 0x00000003ff037210 */ /* 0x000fd200007fe4ff */
.L_x_1:
[----:B------:R-:W-:Y:S01]  /*0230*/  UIMAD.WIDE UR22, UR20, 0x4, UR26 ;  /* 0x00000004141678a5 */ /* 0x000fe2000f8e021a */
[----:B------:R-:W-:Y:S02]  /*0240*/  IMAD.MOV.U32 R23, RZ, RZ, 0x4 ;  /* 0x00000004ff177424 */ /* 0x000fe400078e00ff */
[----:B------:R-:W-:Y:S01]  /*0250*/  HFMA2 R11, -RZ, RZ, 0, 2.384185791015625e-07 ;  /* 0x00000004ff0b7431 */ /* 0x000fe200000001ff */
[----:B------:R-:W-:Y:S01]  /*0260*/  MOV R25, 0x4 ;  /* 0x0000000400197802 */ /* 0x000fe20000000f00 */
[----:B0-----:R-:W2:Y:S01]  /*0270*/  LDG.E R21, desc[UR18][R2.64+-0x10] ;  /* 0xfffff01202157981 */ /* 0x001ea2000c1e1900 */
[C---:B------:R-:W-:Y:S01]  /*0280*/  IMAD.WIDE R22, R14.reuse, R23, UR26 ;  /* 0x0000001a0e167e25 */ /* 0x040fe2000f8e0217 */
[----:B------:R-:W-:Y:S02]  /*0290*/  MOV R8, UR22 ;  /* 0x0000001600087c02 */ /* 0x000fe40008000f00 */
[----:B------:R-:W-:Y:S01]  /*02a0*/  MOV R9, UR23 ;  /* 0x0000001700097c02 */ /* 0x000fe20008000f00 */
[----:B------:R-:W3:Y:S02]  /*02b0*/  LDG.E R19, desc[UR18][R2.64+-0xc] ;  /* 0xfffff41202137981 */ /* 0x000ee4000c1e1900 */
[----:B------:R-:W-:-:S02]  /*02c0*/  IMAD.WIDE R8, R14, 0x4, R8 ;  /* 0x000000040e087825 */ /* 0x000fc400078e0208 */
[----:B------:R-:W2:Y:S01]  /*02d0*/  LDG.E R22, desc[UR18][R22.64] ;  /* 0x0000001216167981 */ /* 0x000ea2000c1e1900 */
[----:B------:R-:W-:Y:S01]  /*02e0*/  MOV R5, 0x4 ;  /* 0x0000000400057802 */ /* 0x000fe20000000f00 */
[C---:B------:R-:W-:Y:S02]  /*02f0*/  IMAD.WIDE R24, R14.reuse, R25, UR6 ;  /* 0x000000060e187e25 */ /* 0x040fe4000f8e0219 */
[----:B------:R0:W3:Y:S02]  /*0300*/  LDG.E R20, desc[UR18][R8.64] ;  /* 0x0000001208147981 */ /* 0x0000e4000c1e1900 */
[----:B------:R-:W-:Y:S02]  /*0310*/  IMAD.WIDE R10, R14, R11, UR8 ;  /* 0x000000080e0a7e25 */ /* 0x000fe4000f8e020b */
[----:B------:R-:W4:Y:S04]  /*0320*/  LDG.E R18, desc[UR18][R24.64] ;  /* 0x0000001218127981 */ /* 0x000f28000c1e1900 */
[----:B------:R-:W4:Y:S01]  /*0330*/  LDG.E R17, desc[UR18][R2.64+-0x8] ;  /* 0xfffff81202117981 */ /* 0x000f22000c1e1900 */
[----:B0-----:R-:W-:-:S02]  /*0340*/  HFMA2 R9, -RZ, RZ, 0, 2.384185791015625e-07 ;  /* 0x00000004ff097431 */ /* 0x001fc400000001ff */
[----:B------:R-:W-:Y:S01]  /*0350*/  IMAD.MOV.U32 R7, RZ, RZ, 0x4 ;  /* 0x00000004ff077424 */ /* 0x000fe200078e00ff */
[----:B------:R0:W5:Y:S01]  /*0360*/  LDG.E R16, desc[UR18][R10.64] ;  /* 0x000000120a107981 */ /* 0x000162000c1e1900 */
[----:B------:R-:W-:-:S03]  /*0370*/  IMAD.WIDE R4, R14, R5, UR10 ;  /* 0x0000000a0e047e25 */ /* 0x000fc6000f8e0205 */
[----:B------:R-:W5:Y:S01]  /*0380*/  LDG.E R15, desc[UR18][R2.64+-0x4] ;  /* 0xfffffc12020f7981 */ /* 0x000f62000c1e1900 */
[C---:B------:R-:W-:Y:S01]  /*0390*/  IMAD.WIDE R6, R14.reuse, R7, UR12 ;  /* 0x0000000c0e067e25 */ /* 0x040fe2000f8e0207 */
[----:B------:R-:W-:Y:S02]  /*03a0*/  MOV R27, 0x4 ;  /* 0x00000004001b7802 */ /* 0x000fe40000000f00 */
[----:B------:R1:W5:Y:S01]  /*03b0*/  LDG.E R4, desc[UR18][R4.64] ;  /* 0x0000001204047981 */ /* 0x000362000c1e1900 */
[----:B------:R-:W-:-:S03]  /*03c0*/  IMAD.WIDE R8, R14, R9, UR14 ;  /* 0x0000000e0e087e25 */ /* 0x000fc6000f8e0209 */
[----:B------:R-:W5:Y:S01]  /*03d0*/  LDG.E R23, desc[UR18][R2.64] ;  /* 0x0000001202177981 */ /* 0x000f62000c1e1900 */
[----:B0-----:R-:W-:-:S03]  /*03e0*/  IMAD.WIDE R10, R14, R27, UR16 ;  /* 0x000000100e0a7e25 */ /* 0x001fc6000f8e021b */
[----:B------:R-:W5:Y:S04]  /*03f0*/  LDG.E R7, desc[UR18][R6.64] ;  /* 0x0000001206077981 */ /* 0x000f68000c1e1900 */
[----:B------:R-:W5:Y:S04]  /*0400*/  LDG.E R24, desc[UR18][R2.64+0x4] ;  /* 0x0000041202187981 */ /* 0x000f68000c1e1900 */
[----:B------:R-:W5:Y:S04]  /*0410*/  LDG.E R8, desc[UR18][R8.64] ;  /* 0x0000001208087981 */ /* 0x000f68000c1e1900 */
[----:B------:R-:W5:Y:S04]  /*0420*/  LDG.E R25, desc[UR18][R2.64+0x8] ;  /* 0x0000081202197981 */ /* 0x000f68000c1e1900 */
[----:B------:R-:W5:Y:S04]  /*0430*/  LDG.E R10, desc[UR18][R10.64] ;  /* 0x000000120a0a7981 */ /* 0x000f68000c1e1900 */
[----:B------:R0:W5:Y:S01]  /*0440*/  LDG.E R27, desc[UR18][R2.64+0xc] ;  /* 0x00000c12021b7981 */ /* 0x000162000c1e1900 */
[----:B------:R-:W-:-:S04]  /*0450*/  UIADD3 UR5, UPT, UPT, UR5, 0x8, URZ ;  /* 0x0000000805057890 */ /* 0x000fc8000fffe0ff */
[----:B------:R-:W-:Y:S01]  /*0460*/  UISETP.NE.AND UP0, UPT, UR5, URZ, UPT ;  /* 0x000000ff0500728c */ /* 0x000fe2000bf05270 */
[----:B-1----:R-:W-:Y:S02]  /*0470*/  MOV R5, UR20 ;  /* 0x0000001400057c02 */ /* 0x002fe40008000f00 */
[----:B0-----:R-:W-:Y:S02]  /*0480*/  IADD3 R2, P0, PT, R2, 0x20, RZ ;  /* 0x0000002002027810 */ /* 0x001fe40007f1e0ff */
[----:B------:R-:W-:Y:S02]  /*0490*/  LEA R14, R5, R14, 0x3 ;  /* 0x0000000e050e7211 */ /* 0x000fe400078e18ff */
[----:B------:R-:W-:Y:S01]  /*04a0*/  IADD3.X R3, PT, PT, RZ, R3, RZ, P0, !PT ;  /* 0x00000003ff037210 */ /* 0x000fe200007fe4ff */
[----:B--2---:R-:W-:-:S04]  /*04b0*/  FFMA R22, R21, R22, R12 ;  /* 0x0000001615167223 */ /* 0x004fc8000000000c */
[----:B---3--:R-:W-:-:S04]  /*04c0*/  FFMA R20, R19, R20, R22 ;  /* 0x0000001413147223 */ /* 0x008fc80000000016 */
[----:B----4-:R-:W-:-:S04]  /*04d0*/  FFMA R18, R17, R18, R20 ;  /* 0x0000001211127223 */ /* 0x010fc80000000014 */
[----:B-----5:R-:W-:-:S04]  /*04e0*/  FFMA R16, R15, R16, R18 ;  /* 0x000000100f107223 */ /* 0x020fc80000000012 */
[----:B------:R-:W-:-:S04]  /*04f0*/  FFMA R23, R23, R4, R16 ;  /* 0x0000000417177223 */ /* 0x000fc80000000010 */
[----:B------:R-:W-:-:S04]  /*0500*/  FFMA R24, R24, R7, R23 ;  /* 0x0000000718187223 */ /* 0x000fc80000000017 */
[----:B------:R-:W-:-:S04]  /*0510*/  FFMA R8, R25, R8, R24 ;  /* 0x0000000819087223 */ /* 0x000fc80000000018 */
[----:B------:R-:W-:Y:S01]  /*0520*/  FFMA R12, R27, R10, R8 ;  /* 0x0000000a1b0c7223 */ /* 0x000fe20000000008 */
[----:B------:R-:W-:Y:S06]  /*0530*/  BRA.U UP0, `(.L_x_1) ;  /* 0xfffffffd003c7547 */ /* 0x000fec000b83ffff */
.L_x_0:
[----:B------:R-:W-:-:S04]  /*0540*/  ULOP3.LUT UR6, UR20, 0x7, URZ, 0xc0, !UPT ;  /* 0x0000000714067892 */ /* 0x000fc8000f8ec0ff */
[----:B------:R-:W-:-:S09]  /*0550*/  UISETP.NE.AND UP0, UPT, UR6, URZ, UPT ;  /* 0x000000ff0600728c */ /* 0x000fd2000bf05270 */
[----:B------:R-:W-:Y:S05]  /*0560*/  BRA.U !UP0, `(.L_x_2) ;  /* 0x0000000508387547 */ /* 0x000fea000b800000 */
[----:B------:R-:W-:Y:S02]  /*0570*/  UISETP.GE.U32.AND UP0, UPT, UR6, 0x4, UPT ;  /* 0x000000040600788c */ /* 0x000fe4000bf06070 */
[----:B------:R-:W-:-:S04]  /*0580*/  ULOP3.LUT UR5, UR20, 0x3, URZ, 0xc0, !UPT ;  /* 0x0000000314057892 */ /* 0x000fc8000f8ec0ff */
[----:B------:R-:W-:-:S03]  /*0590*/  UISETP.NE.AND UP1, UPT, UR5, URZ, UPT ;  /* 0x000000ff0500728c */ /* 0x000fc6000bf25270 */
[----:B------:R-:W-:Y:S08]  /*05a0*/  BRA.U !UP0, `(.L_x_3) ;  /* 0x00000001087c7547 */ /* 0x000ff0000b800000 */
[----:B------:R-:W1:Y:S01]  /*05b0*/  LDC.64 R6, c[0x0][0x388] ;  /* 0x0000e200ff067b82 */ /* 0x000e620000000a00 */
[----:B------:R-:W2:Y:S01]  /*05c0*/  LDCU.64 UR6, c[0x0][0x380] ;  /* 0x00007000ff0677ac */ /* 0x000ea20008000a00 */
[----:B------:R-:W-:Y:S01]  /*05d0*/  IMAD.U32 R9, RZ, RZ, UR4 ;  /* 0x00000004ff097e24 */ /* 0x000fe2000f8e00ff */
[C---:B------:R-:W-:Y:S02]  /*05e0*/  IADD3 R3, PT, PT, R13.reuse, UR4, RZ ;  /* 0x000000040d037c10 */ /* 0x040fe4000fffe0ff */
[----:B------:R-:W-:Y:S01]  /*05f0*/  IADD3 R10, P0, PT, R13, UR4, RZ ;  /* 0x000000040d0a7c10 */ /* 0x000fe2000ff1e0ff */
[----:B------:R-:W-:Y:S01]  /*0600*/  IMAD R9, R9, UR20, R0 ;  /* 0x0000001409097c24 */ /* 0x000fe2000f8e0200 */
[----:B------:R-:W-:Y:S01]  /*0610*/  MOV R11, UR20 ;  /* 0x00000014000b7c02 */ /* 0x000fe20008000f00 */
[----:B------:R-:W3:Y:S01]  /*0620*/  LDC.64 R4, c[0x0][0x380] ;  /* 0x0000e000ff047b82 */ /* 0x000ee20000000a00 */
[----:B------:R-:W-:Y:S01]  /*0630*/  MOV R15, UR20 ;  /* 0x00000014000f7c02 */ /* 0x000fe20008000f00 */
[----:B-1----:R-:W-:Y:S01]  /*0640*/  IMAD.WIDE R6, R9, 0x4, R6 ;  /* 0x0000000409067825 */ /* 0x002fe200078e0206 */
[----:B------:R-:W-:-:S05]  /*0650*/  MOV R9, UR20 ;  /* 0x0000001400097c02 */ /* 0x000fca0008000f00 */
[----:B------:R-:W-:Y:S02]  /*0660*/  IMAD.WIDE R8, R9, 0x4, R6 ;  /* 0x0000000409087825 */ /* 0x000fe400078e0206 */
[----:B0-----:R-:W4:Y:S02]  /*0670*/  LDG.E R6, desc[UR18][R6.64] ;  /* 0x0000001206067981 */ /* 0x001f24000c1e1900 */
[----:B---3--:R-:W-:Y:S01]  /*0680*/  IMAD.WIDE.U32 R4, R3, 0x4, R4 ;  /* 0x0000000403047825 */ /* 0x008fe200078e0004 */
[----:B------:R-:W-:Y:S01]  /*0690*/  IADD3.X R3, PT, PT, RZ, RZ, RZ, P0, !PT ;  /* 0x000000ffff037210 */ /* 0x000fe200007fe4ff */
[----:B------:R-:W3:Y:S01]  /*06a0*/  LDG.E R17, desc[UR18][R8.64] ;  /* 0x0000001208117981 */ /* 0x000ee2000c1e1900 */
[----:B--2---:R-:W-:-:S03]  /*06b0*/  LEA R2, P0, R10, UR6, 0x2 ;  /* 0x000000060a027c11 */ /* 0x004fc6000f8010ff */
[----:B------:R-:W4:Y:S01]  /*06c0*/  LDG.E R5, desc[UR18][R4.64] ;  /* 0x0000001204057981 */ /* 0x000f22000c1e1900 */
[----:B------:R-:W-:Y:S01]  /*06d0*/  LEA.HI.X R3, R10, UR7, R3, 0x2, P0 ;  /* 0x000000070a037c11 */ /* 0x000fe200080f1403 */
[----:B------:R-:W-:-:S04]  /*06e0*/  IMAD.WIDE R10, R11, 0x4, R8 ;  /* 0x000000040b0a7825 */ /* 0x000fc800078e0208 */
[----:B------:R-:W3:Y:S01]  /*06f0*/  LDG.E R16, desc[UR18][R2.64+0x4] ;  /* 0x0000041202107981 */ /* 0x000ee2000c1e1900 */
[----:B------:R-:W-:-:S03]  /*0700*/  IMAD.WIDE R14, R15, 0x4, R10 ;  /* 0x000000040f0e7825 */ /* 0x000fc600078e020a */
[----:B------:R-:W2:Y:S04]  /*0710*/  LDG.E R19, desc[UR18][R10.64] ;  /* 0x000000120a137981 */ /* 0x000ea8000c1e1900 */
[----:B------:R-:W2:Y:S04]  /*0720*/  LDG.E R18, desc[UR18][R2.64+0x8] ;  /* 0x0000081202127981 */ /* 0x000ea8000c1e1900 */
[----:B------:R-:W5:Y:S04]  /*0730*/  LDG.E R20, desc[UR18][R2.64+0xc] ;  /* 0x00000c1202147981 */ /* 0x000f68000c1e1900 */
[----:B------:R-:W5:Y:S01]  /*0740*/  LDG.E R14, desc[UR18][R14.64] ;  /* 0x000000120e0e7981 */ /* 0x000f62000c1e1900 */
[----:B------:R-:W-:Y:S01]  /*0750*/  UIADD3 UR4, UPT, UPT, UR4, 0x4, URZ ;  /* 0x0000000404047890 */ /* 0x000fe2000fffe0ff */
[----:B----4-:R-:W-:-:S04]  /*0760*/  FFMA R5, R5, R6, R12 ;  /* 0x0000000605057223 */ /* 0x010fc8000000000c */
[----:B---3--:R-:W-:-:S04]  /*0770*/  FFMA R5, R16, R17, R5 ;  /* 0x0000001110057223 */ /* 0x008fc80000000005 */
[----:B--2---:R-:W-:-:S04]  /*0780*/  FFMA R5, R18, R19, R5 ;  /* 0x0000001312057223 */ /* 0x004fc80000000005 */
[----:B-----5:R-:W-:-:S07]  /*0790*/  FFMA R12, R20, R14, R5 ;  /* 0x0000000e140c7223 */ /* 0x020fce0000000005 */
.L_x_3:
[----:B------:R-:W-:Y:S05]  /*07a0*/  BRA.U !UP1, `(.L_x_2) ;  /* 0x0000000109a87547 */ /* 0x000fea000b800000 */
[----:B------:R-:W-:Y:S01]  /*07b0*/  UISETP.NE.AND UP0, UPT, UR5, 0x1, UPT ;  /* 0x000000010500788c */ /* 0x000fe2000bf05270 */
[----:B------:R-:W-:Y:S01]  /*07c0*/  MOV R7, UR4 ;  /* 0x0000000400077c02 */ /* 0x000fe20008000f00 */
[----:B------:R-:W-:Y:S02]  /*07d0*/  ULOP3.LUT UR5, UR20, 0x1, URZ, 0xc0, !UPT ;  /* 0x0000000114057892 */ /* 0x000fe4000f8ec0ff */
[----:B------:R-:W-:Y:S02]  /*07e0*/  MOV R15, UR20 ;  /* 0x00000014000f7c02 */ /* 0x000fe40008000f00 */
[----:B------:R-:W-:Y:S01]  /*07f0*/  UISETP.NE.U32.AND UP1, UPT, UR5, 0x1, UPT ;  /* 0x000000010500788c */ /* 0x000fe2000bf25070 */
[----:B------:R-:W-:-:S04]  /*0800*/  PLOP3.LUT P1, PT, PT, PT, UP0, 0x80, 0x8 ;  /* 0x000000000008781c */ /* 0x000fc80003f2f008 */
[----:B------:R-:W1:Y:S01]  /*0810*/  @UP0 LDCU.128 UR8, c[0x0][0x380] ;  /* 0x00007000ff0807ac */ /* 0x000e620008000c00 */
[----:B------:R-:W-:Y:S01]  /*0820*/  PLOP3.LUT P0, PT, PT, PT, UP1, 0x80, 0x8 ;  /* 0x000000000008781c */ /* 0x000fe20003f0f018 */
[----:B------:R-:W2:Y:S04]  /*0830*/  @UP0 LDCU.64 UR6, c[0x0][0x380] ;  /* 0x00007000ff0607ac */ /* 0x000ea80008000a00 */
[----:B------:R-:W3:Y:S03]  /*0840*/  @!UP1 LDCU.128 UR12, c[0x0][0x380] ;  /* 0x00007000ff0c97ac */ /* 0x000ee60008000c00 */
[C---:B------:R-:W-:Y:S02]  /*0850*/  @P1 IADD3 R3, PT, PT, R13.reuse, UR4, RZ ;  /* 0x000000040d031c10 */ /* 0x040fe4000fffe0ff */
[----:B------:R-:W-:Y:S01]  /*0860*/  @P1 IADD3 R6, P2, PT, R13, UR4, RZ ;  /* 0x000000040d061c10 */ /* 0x000fe2000ff5e0ff */
[----:B------:R-:W-:Y:S01]  /*0870*/  @UP0 UIADD3 UR4, UPT, UPT, UR4, 0x2, URZ ;  /* 0x0000000204040890 */ /* 0x000fe2000fffe0ff */
[----:B-1----:R-:W-:Y:S01]  /*0880*/  MOV R11, UR9 ;  /* 0x00000009000b7c02 */ /* 0x002fe20008000f00 */
[----:B------:R-:W-:Y:S01]  /*0890*/  IMAD.U32 R10, RZ, RZ, UR8 ;  /* 0x00000008ff0a7e24 */ /* 0x000fe2000f8e00ff */
[----:B------:R-:W-:-:S02]  /*08a0*/  MOV R4, UR10 ;  /* 0x0000000a00047c02 */ /* 0x000fc40008000f00 */
[----:B------:R-:W-:Y:S01]  /*08b0*/  MOV R5, UR11 ;  /* 0x0000000b00057c02 */ /* 0x000fe20008000f00 */
[----:B------:R-:W-:-:S04]  /*08c0*/  @P1 IMAD.WIDE.U32 R10, R3, 0x4, R10 ;  /* 0x00000004030a1825 */ /* 0x000fc800078e000a */
[----:B------:R-:W-:Y:S01]  /*08d0*/  @P1 IMAD R3, R7, UR20, R0 ;  /* 0x0000001407031c24 */ /* 0x000fe2000f8e0200 */
[----:B------:R-:W-:Y:S01]  /*08e0*/  @P1 IADD3.X R7, PT, PT, RZ, RZ, RZ, P2, !PT ;  /* 0x000000ffff071210 */ /* 0x000fe200017fe4ff */
[----:B------:R-:W-:Y:S01]  /*08f0*/  IMAD.U32 R19, RZ, RZ, UR4 ;  /* 0x00000004ff137e24 */ /* 0x000fe2000f8e00ff */
[C---:B--2---:R-:W-:Y:S01]  /*0900*/  @P1 LEA R2, P2, R6.reuse, UR6, 0x2 ;  /* 0x0000000606021c11 */ /* 0x044fe2000f8410ff */
[----:B------:R-:W-:Y:S01]  /*0910*/  @P1 IMAD.WIDE R4, R3, 0x4, R4 ;  /* 0x0000000403041825 */ /* 0x000fe200078e0204 */
[----:B------:R-:W-:Y:S01]  /*0920*/  @!P0 IADD3 R17, PT, PT, R13, UR4, RZ ;  /* 0x000000040d118c10 */ /* 0x000fe2000fffe0ff */
[----:B0-----:R-:W2:Y:S01]  /*0930*/  @P1 LDG.E R11, desc[UR18][R10.64] ;  /* 0x000000120a0b1981 */ /* 0x001ea2000c1e1900 */
[----:B------:R-:W-:Y:S01]  /*0940*/  @P1 LEA.HI.X R3, R6, UR7, R7, 0x2, P2 ;  /* 0x0000000706031c11 */ /* 0x000fe200090f1407 */
[----:B------:R-:W-:Y:S01]  /*0950*/  @!P0 IMAD R19, R19, UR20, R0 ;  /* 0x0000001413138c24 */ /* 0x000fe2000f8e0200 */
[----:B---3--:R-:W-:Y:S01]  /*0960*/  MOV R6, UR12 ;  /* 0x0000000c00067c02 */ /* 0x008fe20008000f00 */
[----:B------:R-:W-:Y:S01]  /*0970*/  @P1 IMAD.WIDE R14, R15, 0x4, R4 ;  /* 0x000000040f0e1825 */ /* 0x000fe200078e0204 */
[----:B------:R-:W-:Y:S01]  /*0980*/  MOV R7, UR13 ;  /* 0x0000000d00077c02 */ /* 0x000fe20008000f00 */
[----:B------:R-:W2:Y:S01]  /*0990*/  @P1 LDG.E R4, desc[UR18][R4.64] ;  /* 0x0000001204041981 */ /* 0x000ea2000c1e1900 */
[----:B------:R-:W-:-:S02]  /*09a0*/  MOV R8, UR14 ;  /* 0x0000000e00087c02 */ /* 0x000fc40008000f00 */
[----:B------:R-:W-:Y:S01]  /*09b0*/  MOV R9, UR15 ;  /* 0x0000000f00097c02 */ /* 0x000fe20008000f00 */
[----:B------:R-:W-:Y:S01]  /*09c0*/  @!P0 IMAD.WIDE.U32 R6, R17, 0x4, R6 ;  /* 0x0000000411068825 */ /* 0x000fe200078e0006 */
[----:B------:R-:W3:Y:S03]  /*09d0*/  @P1 LDG.E R14, desc[UR18][R14.64] ;  /* 0x000000120e0e1981 */ /* 0x000ee6000c1e1900 */
[----:B------:R-:W-:Y:S01]  /*09e0*/  @!P0 IMAD.WIDE R8, R19, 0x4, R8 ;  /* 0x0000000413088825 */ /* 0x000fe200078e0208 */
[----:B------:R-:W3:Y:S04]  /*09f0*/  @P1 LDG.E R2, desc[UR18][R2.64+0x4] ;  /* 0x0000041202021981 */ /* 0x000ee8000c1e1900 */
[----:B------:R-:W4:Y:S04]  /*0a00*/  @!P0 LDG.E R7, desc[UR18][R6.64] ;  /* 0x0000001206078981 */ /* 0x000f28000c1e1900 */
[----:B------:R-:W4:Y:S01]  /*0a10*/  @!P0 LDG.E R8, desc[UR18][R8.64] ;  /* 0x0000001208088981 */ /* 0x000f22000c1e1900 */
[----:B--2---:R-:W-:-:S04]  /*0a20*/  @P1 FFMA R11, R11, R4, R12 ;  /* 0x000000040b0b1223 */ /* 0x004fc8000000000c */
[----:B---3--:R-:W-:-:S04]  /*0a30*/  @P1 FFMA R12, R2, R14, R11 ;  /* 0x0000000e020c1223 */ /* 0x008fc8000000000b */
[----:B----4-:R-:W-:-:S07]  /*0a40*/  @!P0 FFMA R12, R7, R8, R12 ;  /* 0x00000008070c8223 */ /* 0x010fce000000000c */
.L_x_2:
[----:B------:R-:W1:Y:S01]  /*0a50*/  LDC.64 R2, c[0x0][0x390] ;  /* 0x0000e400ff027b82 */ /* 0x000e620000000a00 */
[----:B------:R-:W-:-:S05]  /*0a60*/  IADD3 R13, PT, PT, R0, R13, RZ ;  /* 0x0000000d000d7210 */ /* 0x000fca0007ffe0ff */
[----:B-1----:R-:W-:-:S05]  /*0a70*/  IMAD.WIDE R2, R13, 0x4, R2 ;  /* 0x000000040d027825 */ /* 0x002fca00078e0202 */
[----:B0-----:R-:W-:Y:S01]  /*0a80*/  STG.E desc[UR18][R2.64], R12 ;  /* 0x0000000c02007986 */ /* 0x001fe2000c101912 */
[----:B------:R-:W-:Y:S05]  /*0a90*/  EXIT ;  /* 0x000000000000794d */ /* 0x000fea0003800000 */
.L_x_4:
[----:B------:R-:W-:-:S00]  /*0aa0*/  BRA `(.L_x_4) ;  /* 0xfffffffc00fc7947 */ /* 0x000fc0000383ffff */
[----:B------:R-:W-:-:S00]  /*0ab0*/  NOP ;  /* 0x0000000000007918 */ /* 0x000fc00000000000 */
        /* <DEDUP_REMOVED lines=12> */
.L_x_5:


//--------------------- .nv.shared.reserved.0     --------------------------
	.section	.nv.shared.reserved.0,"aw",@nobits
	.weak		__nv_reservedSMEM_offset_0_alias
	.size		__nv_reservedSMEM_offset_0_alias, 0, 64
	.other		__nv_reservedSMEM_offset_0_alias,@"STO_CUDA_RESERVED_SHARED STV_DEFAULT"
__nv_reservedSMEM_offset_0_alias:
	.zero		0
	.zero		64


//--------------------- .nv.constant0._Z6matmulPfS_S_i --------------------------
	.section	.nv.constant0._Z6matmulPfS_S_i,"a",@progbits
	.sectionflags	@""
	.align	4
.nv.constant0._Z6matmulPfS_S_i:
	.zero		924


//--------------------- SYMBOLS --------------------------

	.type		.nv.reservedSmem.offset0,@object
	.size		.nv.reservedSmem.offset0,0x4
